//
// Generated by NVIDIA NVVM Compiler
//
// Compiler Build ID: CL-36424714
// Cuda compilation tools, release 13.0, V13.0.88
// Based on NVVM 20.0.0
//

.version 9.0
.target sm_100
.address_size 64

	// .globl	_Z9inner_dotPfS_S_
// _ZZ9inner_dotPfS_S_E5cache has been demoted
// _ZZ19inner_dot_incorrectPfS_S_E5cache has been demoted

.visible .entry _Z9inner_dotPfS_S_(
	.param .u64 .ptr .align 1 _Z9inner_dotPfS_S__param_0,
	.param .u64 .ptr .align 1 _Z9inner_dotPfS_S__param_1,
	.param .u64 .ptr .align 1 _Z9inner_dotPfS_S__param_2
)
{
	.reg .pred 	%p<7>;
	.reg .b32 	%r<18>;
	.reg .b32 	%f<14>;
	.reg .b64 	%rd<12>;
	// demoted variable
	.shared .align 4 .b8 _ZZ9inner_dotPfS_S_E5cache[1024];
	ld.param.u64 	%rd3, [_Z9inner_dotPfS_S__param_0];
	ld.param.u64 	%rd4, [_Z9inner_dotPfS_S__param_1];
	ld.param.u64 	%rd5, [_Z9inner_dotPfS_S__param_2];
	mov.u32 	%r1, %tid.x;
	mov.u32 	%r2, %ctaid.x;
	mov.u32 	%r17, %ntid.x;
	mad.lo.s32 	%r16, %r2, %r17, %r1;
	setp.gt.s32 	%p1, %r16, 33791;
	mov.f32 	%f13, 0f00000000;
	@%p1 bra 	$L__BB0_3;
	mov.u32 	%r11, %nctaid.x;
	mul.lo.s32 	%r5, %r17, %r11;
	cvta.to.global.u64 	%rd1, %rd3;
	cvta.to.global.u64 	%rd2, %rd4;
	mov.f32 	%f13, 0f00000000;
$L__BB0_2:
	mul.wide.s32 	%rd6, %r16, 4;
	add.s64 	%rd7, %rd1, %rd6;
	ld.global.f32 	%f6, [%rd7];
	add.s64 	%rd8, %rd2, %rd6;
	ld.global.f32 	%f7, [%rd8];
	fma.rn.f32 	%f13, %f6, %f7, %f13;
	add.s32 	%r16, %r16, %r5;
	setp.lt.s32 	%p2, %r16, 33792;
	@%p2 bra 	$L__BB0_2;
$L__BB0_3:
	shl.b32 	%r12, %r1, 2;
	mov.u32 	%r13, _ZZ9inner_dotPfS_S_E5cache;
	add.s32 	%r8, %r13, %r12;
	st.shared.f32 	[%r8], %f13;
	bar.sync 	0;
	setp.lt.u32 	%p3, %r17, 2;
	@%p3 bra 	$L__BB0_7;
$L__BB0_4:
	shr.u32 	%r10, %r17, 1;
	setp.ge.u32 	%p4, %r1, %r10;
	@%p4 bra 	$L__BB0_6;
	shl.b32 	%r14, %r10, 2;
	add.s32 	%r15, %r8, %r14;
	ld.shared.f32 	%f8, [%r15];
	ld.shared.f32 	%f9, [%r8];
	add.f32 	%f10, %f8, %f9;
	st.shared.f32 	[%r8], %f10;
$L__BB0_6:
	bar.sync 	0;
	setp.gt.u32 	%p5, %r17, 3;
	mov.u32 	%r17, %r10;
	@%p5 bra 	$L__BB0_4;
$L__BB0_7:
	setp.ne.s32 	%p6, %r1, 0;
	@%p6 bra 	$L__BB0_9;
	ld.shared.f32 	%f11, [_ZZ9inner_dotPfS_S_E5cache];
	cvta.to.global.u64 	%rd9, %rd5;
	mul.wide.u32 	%rd10, %r2, 4;
	add.s64 	%rd11, %rd9, %rd10;
	st.global.f32 	[%rd11], %f11;
$L__BB0_9:
	ret;

}
	// .globl	_Z19inner_dot_incorrectPfS_S_
.visible .entry _Z19inner_dot_incorrectPfS_S_(
	.param .u64 .ptr .align 1 _Z19inner_dot_incorrectPfS_S__param_0,
	.param .u64 .ptr .align 1 _Z19inner_dot_incorrectPfS_S__param_1,
	.param .u64 .ptr .align 1 _Z19inner_dot_incorrectPfS_S__param_2
)
{
	.reg .pred 	%p<7>;
	.reg .b32 	%r<18>;
	.reg .b32 	%f<14>;
	.reg .b64 	%rd<12>;
	// demoted variable
	.shared .align 4 .b8 _ZZ19inner_dot_incorrectPfS_S_E5cache[1024];
	ld.param.u64 	%rd3, [_Z19inner_dot_incorrectPfS_S__param_0];
	ld.param.u64 	%rd4, [_Z19inner_dot_incorrectPfS_S__param_1];
	ld.param.u64 	%rd5, [_Z19inner_dot_incorrectPfS_S__param_2];
	mov.u32 	%r1, %tid.x;
	mov.u32 	%r2, %ctaid.x;
	mov.u32 	%r17, %ntid.x;
	mad.lo.s32 	%r16, %r2, %r17, %r1;
	setp.gt.s32 	%p1, %r16, 33791;
	mov.f32 	%f13, 0f00000000;
	@%p1 bra 	$L__BB1_3;
	mov.u32 	%r11, %nctaid.x;
	mul.lo.s32 	%r5, %r17, %r11;
	cvta.to.global.u64 	%rd1, %rd3;
	cvta.to.global.u64 	%rd2, %rd4;
	mov.f32 	%f13, 0f00000000;
$L__BB1_2:
	mul.wide.s32 	%rd6, %r16, 4;
	add.s64 	%rd7, %rd1, %rd6;
	ld.global.f32 	%f6, [%rd7];
	add.s64 	%rd8, %rd2, %rd6;
	ld.global.f32 	%f7, [%rd8];
	fma.rn.f32 	%f13, %f6, %f7, %f13;
	add.s32 	%r16, %r16, %r5;
	setp.lt.s32 	%p2, %r16, 33792;
	@%p2 bra 	$L__BB1_2;
$L__BB1_3:
	shl.b32 	%r12, %r1, 2;
	mov.u32 	%r13, _ZZ19inner_dot_incorrectPfS_S_E5cache;
	add.s32 	%r8, %r13, %r12;
	st.shared.f32 	[%r8], %f13;
	bar.sync 	0;
	setp.lt.u32 	%p3, %r17, 2;
	@%p3 bra 	$L__BB1_7;
$L__BB1_4:
	shr.u32 	%r10, %r17, 1;
	setp.ge.u32 	%p4, %r1, %r10;
	@%p4 bra 	$L__BB1_6;
	shl.b32 	%r14, %r10, 2;
	add.s32 	%r15, %r8, %r14;
	ld.shared.f32 	%f8, [%r15];
	ld.shared.f32 	%f9, [%r8];
	add.f32 	%f10, %f8, %f9;
	st.shared.f32 	[%r8], %f10;
	bar.sync 	0;
$L__BB1_6:
	setp.gt.u32 	%p5, %r17, 3;
	mov.u32 	%r17, %r10;
	@%p5 bra 	$L__BB1_4;
$L__BB1_7:
	setp.ne.s32 	%p6, %r1, 0;
	@%p6 bra 	$L__BB1_9;
	ld.shared.f32 	%f11, [_ZZ19inner_dot_incorrectPfS_S_E5cache];
	cvta.to.global.u64 	%rd9, %rd5;
	mul.wide.u32 	%rd10, %r2, 4;
	add.s64 	%rd11, %rd9, %rd10;
	st.global.f32 	[%rd11], %f11;
$L__BB1_9:
	ret;

}


// ===== COMPILED SASS (sm_100) =====

	.target	sm_100

	.elftype	@"ET_EXEC"


//--------------------- .note.nv.tkinfo           --------------------------
	.section	.note.nv.tkinfo,"",@"SHT_NOTE"
	.sectionflags	@"SHF_NOTE_NV_TKINFO"
	.tkinfo
        /*0018*/ 	.word	0x00000002
        /*0030*/ 	.string	""
        /*0030*/ 	.string	"ptxas"
        /*0030*/ 	.string	"Cuda compilation tools, release 13.0, V13.0.88"
        /*0030*/ 	.string	"Build cuda_13.0.r13.0/compiler.36424714_0"
        /*0030*/ 	.string	"-arch sm_100 -m 64 "



//--------------------- .note.nv.cuinfo           --------------------------
	.section	.note.nv.cuinfo,"",@"SHT_NOTE"
	.sectionflags	@"SHF_NOTE_NV_CUINFO"
        /*0018*/ 	.short	0x0002
        /*001a*/ 	.short	0x0064
        /*001c*/ 	.short	0x0082
	.zero		2


//--------------------- .nv.info                  --------------------------
	.section	.nv.info,"",@"SHT_CUDA_INFO"
	.align	4


	//----- nvinfo : EIATTR_REGCOUNT
	.align		4
        /*0000*/ 	.byte	0x04, 0x2f
        /*0002*/ 	.short	(.L_1 - .L_0)
	.align		4
.L_0:
        /*0004*/ 	.word	index@(_Z9inner_dotPfS_S_)
        /*0008*/ 	.word	0x00000012


	//----- nvinfo : EIATTR_FRAME_SIZE
	.align		4
.L_1:
        /*000c*/ 	.byte	0x04, 0x11
        /*000e*/ 	.short	(.L_3 - .L_2)
	.align		4
.L_2:
        /*0010*/ 	.word	index@(_Z9inner_dotPfS_S_)
        /*0014*/ 	.word	0x00000000


	//----- nvinfo : EIATTR_REGCOUNT
	.align		4
.L_3:
        /*0018*/ 	.byte	0x04, 0x2f
        /*001a*/ 	.short	(.L_5 - .L_4)
	.align		4
.L_4:
        /*001c*/ 	.word	index@(_Z19inner_dot_incorrectPfS_S_)
        /*0020*/ 	.word	0x00000012


	//----- nvinfo : EIATTR_FRAME_SIZE
	.align		4
.L_5:
        /*0024*/ 	.byte	0x04, 0x11
        /*0026*/ 	.short	(.L_7 - .L_6)
	.align		4
.L_6:
        /*0028*/ 	.word	index@(_Z19inner_dot_incorrectPfS_S_)
        /*002c*/ 	.word	0x00000000


	//----- nvinfo : EIATTR_MIN_STACK_SIZE
	.align		4
.L_7:
        /*0030*/ 	.byte	0x04, 0x12
        /*0032*/ 	.short	(.L_9 - .L_8)
	.align		4
.L_8:
        /*0034*/ 	.word	index@(_Z19inner_dot_incorrectPfS_S_)
        /*0038*/ 	.word	0x00000000


	//----- nvinfo : EIATTR_MIN_STACK_SIZE
	.align		4
.L_9:
        /*003c*/ 	.byte	0x04, 0x12
        /*003e*/ 	.short	(.L_11 - .L_10)
	.align		4
.L_10:
        /*0040*/ 	.word	index@(_Z9inner_dotPfS_S_)
        /*0044*/ 	.word	0x00000000
.L_11:


//--------------------- .nv.compat                --------------------------
	.section	.nv.compat,"",@"SHT_CUDA_COMPAT_INFO"
	.align	4
        /*0000*/ 	.byte	0x02, 0x09, 0x00, 0x00, 0x02, 0x02, 0x01, 0x00, 0x02, 0x05, 0x05, 0x00, 0x03, 0x07, 0x01, 0x01
        /*0010*/ 	.byte	0x02, 0x03, 0x00, 0x00, 0x02, 0x06, 0x01, 0x00, 0x04, 0x0b, 0x08, 0x00, 0x09, 0x00, 0x00, 0x00
        /*0020*/ 	.byte	0x00, 0x00, 0x00, 0x00


//--------------------- .nv.info._Z19inner_dot_incorrectPfS_S_ --------------------------
	.section	.nv.info._Z19inner_dot_incorrectPfS_S_,"",@"SHT_CUDA_INFO"
	.sectionflags	@""
	.align	4


	//----- nvinfo : EIATTR_CUDA_API_VERSION
	.align		4
        /*0000*/ 	.byte	0x04, 0x37
        /*0002*/ 	.short	(.L_13 - .L_12)
.L_12:
        /*0004*/ 	.word	0x00000082


	//----- nvinfo : EIATTR_KPARAM_INFO
	.align		4
.L_13:
        /*0008*/ 	.byte	0x04, 0x17
        /*000a*/ 	.short	(.L_15 - .L_14)
.L_14:
        /*000c*/ 	.word	0x00000000
        /*0010*/ 	.short	0x0002
        /*0012*/ 	.short	0x0010
        /*0014*/ 	.byte	0x00, 0xf5, 0x21, 0x00


	//----- nvinfo : EIATTR_KPARAM_INFO
	.align		4
.L_15:
        /*0018*/ 	.byte	0x04, 0x17
        /*001a*/ 	.short	(.L_17 - .L_16)
.L_16:
        /*001c*/ 	.word	0x00000000
        /*0020*/ 	.short	0x0001
        /*0022*/ 	.short	0x0008
        /*0024*/ 	.byte	0x00, 0xf5, 0x21, 0x00


	//----- nvinfo : EIATTR_KPARAM_INFO
	.align		4
.L_17:
        /*0028*/ 	.byte	0x04, 0x17
        /*002a*/ 	.short	(.L_19 - .L_18)
.L_18:
        /*002c*/ 	.word	0x00000000
        /*0030*/ 	.short	0x0000
        /*0032*/ 	.short	0x0000
        /*0034*/ 	.byte	0x00, 0xf5, 0x21, 0x00


	//----- nvinfo : EIATTR_SPARSE_MMA_MASK
	.align		4
.L_19:
        /*0038*/ 	.byte	0x03, 0x50
        /*003a*/ 	.short	0x0000


	//----- nvinfo : EIATTR_MAXREG_COUNT
	.align		4
        /*003c*/ 	.byte	0x03, 0x1b
        /*003e*/ 	.short	0x00ff


	//----- nvinfo : EIATTR_NUM_BARRIERS
	.align		4
        /*0040*/ 	.byte	0x02, 0x4c
        /*0042*/ 	.byte	0x01
	.zero		1


	//----- nvinfo : EIATTR_MERCURY_ISA_VERSION
	.align		4
        /*0044*/ 	.byte	0x03, 0x5f
        /*0046*/ 	.short	0x0101


	//----- nvinfo : EIATTR_VRC_CTA_INIT_COUNT
	.align		4
        /*0048*/ 	.byte	0x02, 0x4a
	.zero		1
	.zero		1


	//----- nvinfo : EIATTR_EXIT_INSTR_OFFSETS
	.align		4
        /*004c*/ 	.byte	0x04, 0x1c
        /*004e*/ 	.short	(.L_21 - .L_20)


	//   ....[0]....
.L_20:
        /*0050*/ 	.word	0x00000300


	//   ....[1]....
        /*0054*/ 	.word	0x00000380


	//----- nvinfo : EIATTR_CRS_STACK_SIZE
	.align		4
.L_21:
        /*0058*/ 	.byte	0x04, 0x1e
        /*005a*/ 	.short	(.L_23 - .L_22)
.L_22:
        /*005c*/ 	.word	0x00000000


	//----- nvinfo : EIATTR_CBANK_PARAM_SIZE
	.align		4
.L_23:
        /*0060*/ 	.byte	0x03, 0x19
        /*0062*/ 	.short	0x0018


	//----- nvinfo : EIATTR_PARAM_CBANK
	.align		4
        /*0064*/ 	.byte	0x04, 0x0a
        /*0066*/ 	.short	(.L_25 - .L_24)
	.align		4
.L_24:
        /*0068*/ 	.word	index@(.nv.constant0._Z19inner_dot_incorrectPfS_S_)
        /*006c*/ 	.short	0x0380
        /*006e*/ 	.short	0x0018


	//----- nvinfo : EIATTR_SW_WAR
	.align		4
.L_25:
        /*0070*/ 	.byte	0x04, 0x36
        /*0072*/ 	.short	(.L_27 - .L_26)
.L_26:
        /*0074*/ 	.word	0x00000008
.L_27:


//--------------------- .nv.info._Z9inner_dotPfS_S_ --------------------------
	.section	.nv.info._Z9inner_dotPfS_S_,"",@"SHT_CUDA_INFO"
	.sectionflags	@""
	.align	4


	//----- nvinfo : EIATTR_CUDA_API_VERSION
	.align		4
        /*0000*/ 	.byte	0x04, 0x37
        /*0002*/ 	.short	(.L_29 - .L_28)
.L_28:
        /*0004*/ 	.word	0x00000082


	//----- nvinfo : EIATTR_KPARAM_INFO
	.align		4
.L_29:
        /*0008*/ 	.byte	0x04, 0x17
        /*000a*/ 	.short	(.L_31 - .L_30)
.L_30:
        /*000c*/ 	.word	0x00000000
        /*0010*/ 	.short	0x0002
        /*0012*/ 	.short	0x0010
        /*0014*/ 	.byte	0x00, 0xf5, 0x21, 0x00


	//----- nvinfo : EIATTR_KPARAM_INFO
	.align		4
.L_31:
        /*0018*/ 	.byte	0x04, 0x17
        /*001a*/ 	.short	(.L_33 - .L_32)
.L_32:
        /*001c*/ 	.word	0x00000000
        /*0020*/ 	.short	0x0001
        /*0022*/ 	.short	0x0008
        /*0024*/ 	.byte	0x00, 0xf5, 0x21, 0x00


	//----- nvinfo : EIATTR_KPARAM_INFO
	.align		4
.L_33:
        /*0028*/ 	.byte	0x04, 0x17
        /*002a*/ 	.short	(.L_35 - .L_34)
.L_34:
        /*002c*/ 	.word	0x00000000
        /*0030*/ 	.short	0x0000
        /*0032*/ 	.short	0x0000
        /*0034*/ 	.byte	0x00, 0xf5, 0x21, 0x00


	//----- nvinfo : EIATTR_SPARSE_MMA_MASK
	.align		4
.L_35:
        /*0038*/ 	.byte	0x03, 0x50
        /*003a*/ 	.short	0x0000


	//----- nvinfo : EIATTR_MAXREG_COUNT
	.align		4
        /*003c*/ 	.byte	0x03, 0x1b
        /*003e*/ 	.short	0x00ff


	//----- nvinfo : EIATTR_NUM_BARRIERS
	.align		4
        /*0040*/ 	.byte	0x02, 0x4c
        /*0042*/ 	.byte	0x01
	.zero		1


	//----- nvinfo : EIATTR_MERCURY_ISA_VERSION
	.align		4
        /*0044*/ 	.byte	0x03, 0x5f
        /*0046*/ 	.short	0x0101


	//----- nvinfo : EIATTR_VRC_CTA_INIT_COUNT
	.align		4
        /*0048*/ 	.byte	0x02, 0x4a
	.zero		1
	.zero		1


	//----- nvinfo : EIATTR_EXIT_INSTR_OFFSETS
	.align		4
        /*004c*/ 	.byte	0x04, 0x1c
        /*004e*/ 	.short	(.L_37 - .L_36)


	//   ....[0]....
.L_36:
        /*0050*/ 	.word	0x000002d0


	//   ....[1]....
        /*0054*/ 	.word	0x00000350


	//----- nvinfo : EIATTR_CRS_STACK_SIZE
	.align		4
.L_37:
        /*0058*/ 	.byte	0x04, 0x1e
        /*005a*/ 	.short	(.L_39 - .L_38)
.L_38:
        /*005c*/ 	.word	0x00000000


	//----- nvinfo : EIATTR_CBANK_PARAM_SIZE
	.align		4
.L_39:
        /*0060*/ 	.byte	0x03, 0x19
        /*0062*/ 	.short	0x0018


	//----- nvinfo : EIATTR_PARAM_CBANK
	.align		4
        /*0064*/ 	.byte	0x04, 0x0a
        /*0066*/ 	.short	(.L_41 - .L_40)
	.align		4
.L_40:
        /*0068*/ 	.word	index@(.nv.constant0._Z9inner_dotPfS_S_)
        /*006c*/ 	.short	0x0380
        /*006e*/ 	.short	0x0018


	//----- nvinfo : EIATTR_SW_WAR
	.align		4
.L_41:
        /*0070*/ 	.byte	0x04, 0x36
        /*0072*/ 	.short	(.L_43 - .L_42)
.L_42:
        /*0074*/ 	.word	0x00000008
.L_43:


//--------------------- .nv.callgraph             --------------------------
	.section	.nv.callgraph,"",@"SHT_CUDA_CALLGRAPH"
	.align	4
	.sectionentsize	8
	.align		4
        /*0000*/ 	.word	0x00000000
	.align		4
        /*0004*/ 	.word	0xffffffff
	.align		4
        /*0008*/ 	.word	0x00000000
	.align		4
        /*000c*/ 	.word	0xfffffffe
	.align		4
        /*0010*/ 	.word	0x00000000
	.align		4
        /*0014*/ 	.word	0xfffffffd
	.align		4
        /*0018*/ 	.word	0x00000000
	.align		4
        /*001c*/ 	.word	0xfffffffc


//--------------------- .text._Z19inner_dot_incorrectPfS_S_ --------------------------
	.section	.text._Z19inner_dot_incorrectPfS_S_,"ax",@progbits
	.align	128
        .global         _Z19inner_dot_incorrectPfS_S_
        .type           _Z19inner_dot_incorrectPfS_S_,@function
        .size           _Z19inner_dot_incorrectPfS_S_,(.L_x_12 - _Z19inner_dot_incorrectPfS_S_)
        .other          _Z19inner_dot_incorrectPfS_S_,@"STO_CUDA_ENTRY STV_DEFAULT"
_Z19inner_dot_incorrectPfS_S_:
.text._Z19inner_dot_incorrectPfS_S_:
[----:B------:R-:W-:Y:S01]  /*0000*/  LDC R1, c[0x0][0x37c] ;  /* 0x0000df00ff017b82 */ /* 0x000fe20000000800 */
[----:B------:R-:W0:Y:S01]  /*0010*/  S2R R12, SR_TID.X ;  /* 0x00000000000c7919 */ /* 0x000e220000002100 */
[----:B------:R-:W1:Y:S01]  /*0020*/  LDCU UR4, c[0x0][0x360] ;  /* 0x00006c00ff0477ac */ /* 0x000e620008000800 */
[----:B------:R-:W-:Y:S01]  /*0030*/  BSSY.RECONVERGENT B0, `(.L_x_0) ;  /* 0x0000015000007945 */ /* 0x000fe20003800200 */
[----:B------:R-:W-:Y:S01]  /*0040*/  IMAD.MOV.U32 R11, RZ, RZ, RZ ;  /* 0x000000ffff0b7224 */ /* 0x000fe200078e00ff */
[----:B------:R-:W0:Y:S01]  /*0050*/  S2R R13, SR_CTAID.X ;  /* 0x00000000000d7919 */ /* 0x000e220000002500 */
[----:B------:R-:W2:Y:S01]  /*0060*/  LDCU.64 UR6, c[0x0][0x358] ;  /* 0x00006b00ff0677ac */ /* 0x000ea20008000a00 */
[----:B-1----:R-:W-:Y:S02]  /*0070*/  IMAD.U32 R10, RZ, RZ, UR4 ;  /* 0x00000004ff0a7e24 */ /* 0x002fe4000f8e00ff */
[----:B0-----:R-:W-:-:S05]  /*0080*/  IMAD R0, R13, UR4, R12 ;  /* 0x000000040d007c24 */ /* 0x001fca000f8e020c */
[----:B------:R-:W-:-:S13]  /*0090*/  ISETP.GT.AND P0, PT, R0, 0x83ff, PT ;  /* 0x000083ff0000780c */ /* 0x000fda0003f04270 */
[----:B--2---:R-:W-:Y:S05]  /*00a0*/  @P0 BRA `(.L_x_1) ;  /* 0x0000000000340947 */ /* 0x004fea0003800000 */
[----:B------:R-:W0:Y:S01]  /*00b0*/  LDC.64 R6, c[0x0][0x380] ;  /* 0x0000e000ff067b82 */ /* 0x000e220000000a00 */
[----:B------:R-:W1:Y:S01]  /*00c0*/  LDCU UR4, c[0x0][0x370] ;  /* 0x00006e00ff0477ac */ /* 0x000e620008000800 */
[----:B------:R-:W-:-:S06]  /*00d0*/  HFMA2 R11, -RZ, RZ, 0, 0 ;  /* 0x00000000ff0b7431 */ /* 0x000fcc00000001ff */
[----:B------:R-:W2:Y:S01]  /*00e0*/  LDC.64 R8, c[0x0][0x388] ;  /* 0x0000e200ff087b82 */ /* 0x000ea20000000a00 */
[----:B-1----:R-:W-:-:S07]  /*00f0*/  IMAD R15, R10, UR4, RZ ;  /* 0x000000040a0f7c24 */ /* 0x002fce000f8e02ff */
.L_x_2:
[----:B0-----:R-:W-:-:S04]  /*0100*/  IMAD.WIDE R2, R0, 0x4, R6 ;  /* 0x0000000400027825 */ /* 0x001fc800078e0206 */
[----:B--2---:R-:W-:Y:S02]  /*0110*/  IMAD.WIDE R4, R0, 0x4, R8 ;  /* 0x0000000400047825 */ /* 0x004fe400078e0208 */
[----:B------:R-:W2:Y:S04]  /*0120*/  LDG.E R2, desc[UR6][R2.64] ;  /* 0x0000000602027981 */ /* 0x000ea8000c1e1900 */
[----:B------:R-:W2:Y:S01]  /*0130*/  LDG.E R4, desc[UR6][R4.64] ;  /* 0x0000000604047981 */ /* 0x000ea2000c1e1900 */
[----:B------:R-:W-:-:S05]  /*0140*/  IMAD.IADD R0, R15, 0x1, R0 ;  /* 0x000000010f007824 */ /* 0x000fca00078e0200 */
[----:B------:R-:W-:Y:S01]  /*0150*/  ISETP.GE.AND P0, PT, R0, 0x8400, PT ;  /* 0x000084000000780c */ /* 0x000fe20003f06270 */
[----:B--2---:R-:W-:-:S12]  /*0160*/  FFMA R11, R2, R4, R11 ;  /* 0x00000004020b7223 */ /* 0x004fd8000000000b */
[----:B------:R-:W-:Y:S05]  /*0170*/  @!P0 BRA `(.L_x_2) ;  /* 0xfffffffc00e08947 */ /* 0x000fea000383ffff */
.L_x_1:
[----:B------:R-:W-:Y:S05]  /*0180*/  BSYNC.RECONVERGENT B0 ;  /* 0x0000000000007941 */ /* 0x000fea0003800200 */
.L_x_0:
[----:B------:R-:W0:Y:S01]  /*0190*/  S2UR UR5, SR_CgaCtaId ;  /* 0x00000000000579c3 */ /* 0x000e220000008800 */
[----:B------:R-:W-:Y:S01]  /*01a0*/  UMOV UR4, 0x400 ;  /* 0x0000040000047882 */ /* 0x000fe20000000000 */
[----:B------:R-:W-:Y:S02]  /*01b0*/  ISETP.GE.U32.AND P1, PT, R10, 0x2, PT ;  /* 0x000000020a00780c */ /* 0x000fe40003f26070 */
[----:B------:R-:W-:Y:S01]  /*01c0*/  ISETP.NE.AND P0, PT, R12, RZ, PT ;  /* 0x000000ff0c00720c */ /* 0x000fe20003f05270 */
[----:B0-----:R-:W-:-:S06]  /*01d0*/  ULEA UR4, UR5, UR4, 0x18 ;  /* 0x0000000405047291 */ /* 0x001fcc000f8ec0ff */
[----:B------:R-:W-:-:S05]  /*01e0*/  LEA R0, R12, UR4, 0x2 ;  /* 0x000000040c007c11 */ /* 0x000fca000f8e10ff */
[----:B------:R0:W-:Y:S01]  /*01f0*/  STS [R0], R11 ;  /* 0x0000000b00007388 */ /* 0x0001e20000000800 */
[----:B------:R-:W-:Y:S06]  /*0200*/  BAR.SYNC.DEFER_BLOCKING 0x0 ;  /* 0x0000000000007b1d */ /* 0x000fec0000010000 */
[----:B------:R-:W-:Y:S05]  /*0210*/  @!P1 BRA `(.L_x_3) ;  /* 0x0000000000389947 */ /* 0x000fea0003800000 */
[----:B------:R-:W-:Y:S01]  /*0220*/  BSSY B0, `(.L_x_3) ;  /* 0x000000d000007945 */ /* 0x000fe20003800000 */
.L_x_4:
[----:B------:R-:W-:-:S04]  /*0230*/  SHF.R.U32.HI R5, RZ, 0x1, R10 ;  /* 0x00000001ff057819 */ /* 0x000fc8000001160a */
[----:B------:R-:W-:-:S13]  /*0240*/  ISETP.GE.U32.AND P1, PT, R12, R5, PT ;  /* 0x000000050c00720c */ /* 0x000fda0003f26070 */
[----:B------:R-:W-:Y:S01]  /*0250*/  @!P1 LEA R2, R5, R0, 0x2 ;  /* 0x0000000005029211 */ /* 0x000fe200078e10ff */
[----:B------:R-:W-:Y:S01]  /*0260*/  @!P1 LDS R3, [R0] ;  /* 0x0000000000039984 */ /* 0x000fe20000000800 */
[----:B------:R-:W-:Y:S05]  /*0270*/  @!P1 WARPSYNC.ALL ;  /* 0x0000000000009948 */ /* 0x000fea0003800000 */
[----:B------:R-:W1:Y:S02]  /*0280*/  @!P1 LDS R2, [R2] ;  /* 0x0000000002029984 */ /* 0x000e640000000800 */
[----:B-1----:R-:W-:-:S05]  /*0290*/  @!P1 FADD R3, R2, R3 ;  /* 0x0000000302039221 */ /* 0x002fca0000000000 */
[----:B------:R1:W-:Y:S01]  /*02a0*/  @!P1 STS [R0], R3 ;  /* 0x0000000300009388 */ /* 0x0003e20000000800 */
[----:B------:R-:W-:Y:S01]  /*02b0*/  @!P1 BAR.SYNC.DEFER_BLOCKING 0x0 ;  /* 0x0000000000009b1d */ /* 0x000fe20000010000 */
[----:B------:R-:W-:Y:S02]  /*02c0*/  ISETP.GT.U32.AND P1, PT, R10, 0x3, PT ;  /* 0x000000030a00780c */ /* 0x000fe40003f24070 */
[----:B------:R-:W-:-:S11]  /*02d0*/  MOV R10, R5 ;  /* 0x00000005000a7202 */ /* 0x000fd60000000f00 */
[----:B-1----:R-:W-:Y:S05]  /*02e0*/  @P1 BRA `(.L_x_4) ;  /* 0xfffffffc00d01947 */ /* 0x002fea000383ffff */
[----:B------:R-:W-:Y:S05]  /*02f0*/  BSYNC B0 ;  /* 0x0000000000007941 */ /* 0x000fea0003800000 */
.L_x_3:
[----:B------:R-:W-:Y:S05]  /*0300*/  @P0 EXIT ;  /* 0x000000000000094d */ /* 0x000fea0003800000 */
[----:B------:R-:W1:Y:S01]  /*0310*/  S2UR UR5, SR_CgaCtaId ;  /* 0x00000000000579c3 */ /* 0x000e620000008800 */
[----:B------:R-:W-:-:S07]  /*0320*/  UMOV UR4, 0x400 ;  /* 0x0000040000047882 */ /* 0x000fce0000000000 */
[----:B------:R-:W2:Y:S01]  /*0330*/  LDC.64 R2, c[0x0][0x390] ;  /* 0x0000e400ff027b82 */ /* 0x000ea20000000a00 */
[----:B-1----:R-:W-:Y:S01]  /*0340*/  ULEA UR4, UR5, UR4, 0x18 ;  /* 0x0000000405047291 */ /* 0x002fe2000f8ec0ff */
[----:B--2---:R-:W-:-:S08]  /*0350*/  IMAD.WIDE.U32 R2, R13, 0x4, R2 ;  /* 0x000000040d027825 */ /* 0x004fd000078e0002 */
[----:B------:R-:W1:Y:S04]  /*0360*/  LDS R5, [UR4] ;  /* 0x00000004ff057984 */ /* 0x000e680008000800 */
[----:B-1----:R-:W-:Y:S01]  /*0370*/  STG.E desc[UR6][R2.64], R5 ;  /* 0x0000000502007986 */ /* 0x002fe2000c101906 */
[----:B------:R-:W-:Y:S05]  /*0380*/  EXIT ;  /* 0x000000000000794d */ /* 0x000fea0003800000 */
.L_x_5:
[----:B------:R-:W-:-:S00]  /*0390*/  BRA `(.L_x_5) ;  /* 0xfffffffc00fc7947 */ /* 0x000fc0000383ffff */
[----:B------:R-:W-:-:S00]  /*03a0*/  NOP ;  /* 0x0000000000007918 */ /* 0x000fc00000000000 */
        /* <DEDUP_REMOVED lines=13> */
.L_x_12:


//--------------------- .text._Z9inner_dotPfS_S_  --------------------------
	.section	.text._Z9inner_dotPfS_S_,"ax",@progbits
	.align	128
        .global         _Z9inner_dotPfS_S_
        .type           _Z9inner_dotPfS_S_,@function
        .size           _Z9inner_dotPfS_S_,(.L_x_13 - _Z9inner_dotPfS_S_)
        .other          _Z9inner_dotPfS_S_,@"STO_CUDA_ENTRY STV_DEFAULT"
_Z9inner_dotPfS_S_:
.text._Z9inner_dotPfS_S_:
        /* <DEDUP_REMOVED lines=16> */
.L_x_8:
        /* <DEDUP_REMOVED lines=8> */
.L_x_7:
[----:B------:R-:W-:Y:S05]  /*0180*/  BSYNC.RECONVERGENT B0 ;  /* 0x0000000000007941 */ /* 0x000fea0003800200 */
.L_x_6:
        /* <DEDUP_REMOVED lines=9> */
.L_x_10:
[----:B------:R-:W-:-:S04]  /*0220*/  SHF.R.U32.HI R5, RZ, 0x1, R10 ;  /* 0x00000001ff057819 */ /* 0x000fc8000001160a */
[----:B------:R-:W-:-:S13]  /*0230*/  ISETP.GE.U32.AND P1, PT, R12, R5, PT ;  /* 0x000000050c00720c */ /* 0x000fda0003f26070 */
[----:B------:R-:W-:Y:S01]  /*0240*/  @!P1 LEA R2, R5, R0, 0x2 ;  /* 0x0000000005029211 */ /* 0x000fe200078e10ff */
[----:B------:R-:W-:Y:S05]  /*0250*/  @!P1 LDS R3, [R0] ;  /* 0x0000000000039984 */ /* 0x000fea0000000800 */
[----:B------:R-:W1:Y:S02]  /*0260*/  @!P1 LDS R2, [R2] ;  /* 0x0000000002029984 */ /* 0x000e640000000800 */
[----:B-1----:R-:W-:-:S05]  /*0270*/  @!P1 FADD R3, R2, R3 ;  /* 0x0000000302039221 */ /* 0x002fca0000000000 */
[----:B------:R1:W-:Y:S01]  /*0280*/  @!P1 STS [R0], R3 ;  /* 0x0000000300009388 */ /* 0x0003e20000000800 */
[----:B------:R-:W-:Y:S01]  /*0290*/  BAR.SYNC.DEFER_BLOCKING 0x0 ;  /* 0x0000000000007b1d */ /* 0x000fe20000010000 */
[----:B------:R-:W-:Y:S02]  /*02a0*/  ISETP.GT.U32.AND P1, PT, R10, 0x3, PT ;  /* 0x000000030a00780c */ /* 0x000fe40003f24070 */
[----:B------:R-:W-:-:S11]  /*02b0*/  MOV R10, R5 ;  /* 0x00000005000a7202 */ /* 0x000fd60000000f00 */
[----:B-1----:R-:W-:Y:S05]  /*02c0*/  @P1 BRA `(.L_x_10) ;  /* 0xfffffffc00d41947 */ /* 0x002fea000383ffff */
.L_x_9:
        /* <DEDUP_REMOVED lines=9> */
.L_x_11:
        /* <DEDUP_REMOVED lines=10> */
.L_x_13:


//--------------------- .nv.shared._Z19inner_dot_incorrectPfS_S_ --------------------------
	.section	.nv.shared._Z19inner_dot_incorrectPfS_S_,"aw",@nobits
	.sectionflags	@""
	.align	4
.nv.shared._Z19inner_dot_incorrectPfS_S_:
	.zero		2048


//--------------------- .nv.shared.reserved.0     --------------------------
	.section	.nv.shared.reserved.0,"aw",@nobits
	.weak		__nv_reservedSMEM_offset_0_alias
	.size		__nv_reservedSMEM_offset_0_alias, 0, 64
	.other		__nv_reservedSMEM_offset_0_alias,@"STO_CUDA_RESERVED_SHARED STV_DEFAULT"
__nv_reservedSMEM_offset_0_alias:
	.zero		0
	.zero		64


//--------------------- .nv.shared._Z9inner_dotPfS_S_ --------------------------
	.section	.nv.shared._Z9inner_dotPfS_S_,"aw",@nobits
	.sectionflags	@""
	.align	4
.nv.shared._Z9inner_dotPfS_S_:
	.zero		2048


//--------------------- .nv.constant0._Z19inner_dot_incorrectPfS_S_ --------------------------
	.section	.nv.constant0._Z19inner_dot_incorrectPfS_S_,"a",@progbits
	.sectionflags	@""
	.align	4
.nv.constant0._Z19inner_dot_incorrectPfS_S_:
	.zero		920


//--------------------- .nv.constant0._Z9inner_dotPfS_S_ --------------------------
	.section	.nv.constant0._Z9inner_dotPfS_S_,"a",@progbits
	.sectionflags	@""
	.align	4
.nv.constant0._Z9inner_dotPfS_S_:
	.zero		920


//--------------------- SYMBOLS --------------------------

	.type		.nv.reservedSmem.offset0,@object
	.size		.nv.reservedSmem.offset0,0x4
	.type		.nv.reservedSmem.cap,@object
	.size		.nv.reservedSmem.cap,0x4
